//
// Generated by NVIDIA NVVM Compiler
//
// Compiler Build ID: CL-36424714
// Cuda compilation tools, release 13.0, V13.0.88
// Based on NVVM 20.0.0
//

.version 9.0
.target sm_100
.address_size 64

	// .globl	_Z6kernelv
.extern .func  (.param .b32 func_retval0) vprintf
(
	.param .b64 vprintf_param_0,
	.param .b64 vprintf_param_1
)
;
.global .align 1 .b8 $str[14] = {80, 97, 115, 115, 119, 111, 114, 100, 58, 32, 37, 115, 10};

.visible .entry _Z6kernelv()
{
	.local .align 8 .b8 	__local_depot0[48];
	.reg .b64 	%SP;
	.reg .b64 	%SPL;
	.reg .pred 	%p<17>;
	.reg .b16 	%rs<74>;
	.reg .b32 	%r<11>;
	.reg .b64 	%rd<61>;

	mov.u64 	%SPL, __local_depot0;
	cvta.local.u64 	%SP, %SPL;
	add.u64 	%rd1, %SPL, 0;
	add.u64 	%rd26, %SP, 14;
	add.u64 	%rd2, %SPL, 14;
	add.u64 	%rd3, %SPL, 32;
	add.u64 	%rd4, %SPL, 40;
	mov.b16 	%rs21, 0;
	st.local.u8 	[%rd4+6], %rs21;
	mov.u32 	%r1, %ctaid.x;
	mov.u32 	%r2, %tid.x;
	cvt.u16.u32 	%rs22, %r1;
	add.s16 	%rs1, %rs22, 65;
	cvt.u16.u32 	%rs23, %r2;
	add.s16 	%rs24, %rs23, 65;
	add.s64 	%rd5, %rd4, 1;
	st.local.u8 	[%rd4+1], %rs24;
	mov.b16 	%rs65, 48;
	add.u64 	%rd29, %SP, 7;
$L__BB0_1:
	mov.b16 	%rs66, 48;
$L__BB0_2:
	mov.b16 	%rs67, 48;
$L__BB0_3:
	mov.b16 	%rs68, 48;
$L__BB0_4:
	mov.u16 	%rs5, %rs68;
	and.b16  	%rs29, %rs1, 255;
	setp.ne.s16 	%p1, %rs29, 75;
	st.local.u8 	[%rd4+2], %rs65;
	st.local.u8 	[%rd4+3], %rs66;
	st.local.u8 	[%rd4+4], %rs67;
	st.local.u8 	[%rd4+5], %rs5;
	mov.b16 	%rs30, 75;
	st.local.u8 	[%rd1], %rs30;
	mov.b16 	%rs31, 68;
	st.local.u8 	[%rd1+1], %rs31;
	mov.b16 	%rs32, 53;
	st.local.u8 	[%rd1+2], %rs32;
	mov.b16 	%rs33, 54;
	st.local.u8 	[%rd1+3], %rs33;
	mov.b16 	%rs34, 57;
	st.local.u8 	[%rd1+4], %rs34;
	mov.b16 	%rs35, 56;
	st.local.u8 	[%rd1+5], %rs35;
	mov.b16 	%rs36, 0;
	st.local.u8 	[%rd1+6], %rs36;
	cvta.to.local.u64 	%rd30, %rd29;
	mov.b16 	%rs70, 65;
	st.local.u8 	[%rd30], %rs70;
	mov.b16 	%rs37, 67;
	st.local.u8 	[%rd30+1], %rs37;
	mov.b16 	%rs38, 49;
	st.local.u8 	[%rd30+2], %rs38;
	st.local.u8 	[%rd30+3], %rs33;
	mov.b16 	%rs39, 50;
	st.local.u8 	[%rd30+4], %rs39;
	mov.b16 	%rs40, 51;
	st.local.u8 	[%rd30+5], %rs40;
	st.local.u8 	[%rd30+6], %rs36;
	mov.b16 	%rs41, 69;
	st.local.u8 	[%rd2], %rs41;
	mov.b16 	%rs42, 70;
	st.local.u8 	[%rd2+1], %rs42;
	mov.b16 	%rs43, 48;
	st.local.u8 	[%rd2+2], %rs43;
	st.local.u8 	[%rd2+3], %rs38;
	st.local.u8 	[%rd2+4], %rs39;
	st.local.u8 	[%rd2+5], %rs33;
	st.local.u8 	[%rd2+6], %rs36;
	add.u64 	%rd31, %SP, 21;
	add.u64 	%rd32, %SPL, 21;
	st.local.u8 	[%rd32], %rs30;
	mov.b16 	%rs44, 76;
	st.local.u8 	[%rd32+1], %rs44;
	st.local.u8 	[%rd32+2], %rs39;
	st.local.u8 	[%rd32+3], %rs32;
	st.local.u8 	[%rd32+4], %rs35;
	st.local.u8 	[%rd32+5], %rs34;
	st.local.u8 	[%rd32+6], %rs36;
	@%p1 bra 	$L__BB0_9;
	add.s64 	%rd53, %rd1, 1;
	mov.b16 	%rs69, 1;
	mov.u64 	%rd54, %rd5;
$L__BB0_6:
	and.b16  	%rs46, %rs69, 255;
	setp.ne.s16 	%p2, %rs46, 0;
	@%p2 bra 	$L__BB0_8;
	add.u64 	%rd33, %SP, 0;
	st.local.u64 	[%rd3], %rd33;
	mov.u64 	%rd34, $str;
	cvta.global.u64 	%rd35, %rd34;
	add.u64 	%rd36, %SP, 32;
	{ // callseq 0, 0
	.param .b64 param0;
	st.param.b64 	[param0], %rd35;
	.param .b64 param1;
	st.param.b64 	[param1], %rd36;
	.param .b32 retval0;
	call.uni (retval0), 
	vprintf, 
	(
	param0, 
	param1
	);
	ld.param.b32 	%r3, [retval0];
	} // callseq 0
	cvta.to.local.u64 	%rd38, %rd29;
	ld.local.u8 	%rs70, [%rd38];
	bra.uni 	$L__BB0_9;
$L__BB0_8:
	ld.local.u8 	%rs69, [%rd54];
	ld.local.u8 	%rs48, [%rd53];
	setp.eq.s16 	%p3, %rs69, %rs48;
	add.s64 	%rd54, %rd54, 1;
	add.s64 	%rd53, %rd53, 1;
	@%p3 bra 	$L__BB0_6;
$L__BB0_9:
	and.b16  	%rs49, %rs70, 255;
	setp.ne.s16 	%p4, %rs29, %rs49;
	@%p4 bra 	$L__BB0_14;
	cvta.to.local.u64 	%rd56, %rd29;
	mov.u16 	%rs71, %rs1;
	mov.u64 	%rd55, %rd4;
$L__BB0_11:
	and.b16  	%rs51, %rs71, 255;
	setp.ne.s16 	%p5, %rs51, 0;
	@%p5 bra 	$L__BB0_13;
	st.local.u64 	[%rd3], %rd29;
	mov.u64 	%rd41, $str;
	cvta.global.u64 	%rd42, %rd41;
	add.u64 	%rd43, %SP, 32;
	{ // callseq 1, 0
	.param .b64 param0;
	st.param.b64 	[param0], %rd42;
	.param .b64 param1;
	st.param.b64 	[param1], %rd43;
	.param .b32 retval0;
	call.uni (retval0), 
	vprintf, 
	(
	param0, 
	param1
	);
	ld.param.b32 	%r5, [retval0];
	} // callseq 1
	bra.uni 	$L__BB0_14;
$L__BB0_13:
	add.s64 	%rd14, %rd55, 1;
	add.s64 	%rd15, %rd56, 1;
	ld.local.u8 	%rs71, [%rd55+1];
	ld.local.u8 	%rs52, [%rd56+1];
	setp.eq.s16 	%p6, %rs71, %rs52;
	mov.u64 	%rd55, %rd14;
	mov.u64 	%rd56, %rd15;
	@%p6 bra 	$L__BB0_11;
$L__BB0_14:
	ld.local.u8 	%rs53, [%rd2];
	setp.ne.s16 	%p7, %rs29, %rs53;
	@%p7 bra 	$L__BB0_19;
	mov.u16 	%rs72, %rs1;
	mov.u64 	%rd57, %rd4;
	mov.u64 	%rd58, %rd2;
$L__BB0_16:
	and.b16  	%rs55, %rs72, 255;
	setp.ne.s16 	%p8, %rs55, 0;
	@%p8 bra 	$L__BB0_18;
	st.local.u64 	[%rd3], %rd26;
	mov.u64 	%rd45, $str;
	cvta.global.u64 	%rd46, %rd45;
	add.u64 	%rd47, %SP, 32;
	{ // callseq 2, 0
	.param .b64 param0;
	st.param.b64 	[param0], %rd46;
	.param .b64 param1;
	st.param.b64 	[param1], %rd47;
	.param .b32 retval0;
	call.uni (retval0), 
	vprintf, 
	(
	param0, 
	param1
	);
	ld.param.b32 	%r7, [retval0];
	} // callseq 2
	bra.uni 	$L__BB0_19;
$L__BB0_18:
	add.s64 	%rd18, %rd57, 1;
	add.s64 	%rd19, %rd58, 1;
	ld.local.u8 	%rs72, [%rd57+1];
	ld.local.u8 	%rs56, [%rd58+1];
	setp.eq.s16 	%p9, %rs72, %rs56;
	mov.u64 	%rd57, %rd18;
	mov.u64 	%rd58, %rd19;
	@%p9 bra 	$L__BB0_16;
$L__BB0_19:
	cvta.to.local.u64 	%rd59, %rd31;
	ld.local.u8 	%rs57, [%rd59];
	setp.ne.s16 	%p10, %rs29, %rs57;
	@%p10 bra 	$L__BB0_24;
	mov.u16 	%rs73, %rs1;
	mov.u64 	%rd60, %rd4;
$L__BB0_21:
	and.b16  	%rs59, %rs73, 255;
	setp.ne.s16 	%p11, %rs59, 0;
	@%p11 bra 	$L__BB0_23;
	st.local.u64 	[%rd3], %rd31;
	mov.u64 	%rd50, $str;
	cvta.global.u64 	%rd51, %rd50;
	add.u64 	%rd52, %SP, 32;
	{ // callseq 3, 0
	.param .b64 param0;
	st.param.b64 	[param0], %rd51;
	.param .b64 param1;
	st.param.b64 	[param1], %rd52;
	.param .b32 retval0;
	call.uni (retval0), 
	vprintf, 
	(
	param0, 
	param1
	);
	ld.param.b32 	%r9, [retval0];
	} // callseq 3
	bra.uni 	$L__BB0_24;
$L__BB0_23:
	add.s64 	%rd23, %rd60, 1;
	add.s64 	%rd24, %rd59, 1;
	ld.local.u8 	%rs73, [%rd60+1];
	ld.local.u8 	%rs60, [%rd59+1];
	setp.eq.s16 	%p12, %rs73, %rs60;
	mov.u64 	%rd59, %rd24;
	mov.u64 	%rd60, %rd23;
	@%p12 bra 	$L__BB0_21;
$L__BB0_24:
	add.s16 	%rs68, %rs5, 1;
	and.b16  	%rs61, %rs5, 255;
	setp.lt.u16 	%p13, %rs61, 57;
	@%p13 bra 	$L__BB0_4;
	add.s16 	%rs17, %rs67, 1;
	and.b16  	%rs62, %rs67, 255;
	setp.lt.u16 	%p14, %rs62, 57;
	mov.u16 	%rs67, %rs17;
	@%p14 bra 	$L__BB0_3;
	add.s16 	%rs18, %rs66, 1;
	and.b16  	%rs63, %rs66, 255;
	setp.lt.u16 	%p15, %rs63, 57;
	mov.u16 	%rs66, %rs18;
	@%p15 bra 	$L__BB0_2;
	add.s16 	%rs19, %rs65, 1;
	and.b16  	%rs64, %rs65, 255;
	setp.lt.u16 	%p16, %rs64, 57;
	mov.u16 	%rs65, %rs19;
	@%p16 bra 	$L__BB0_1;
	ret;

}


// ===== COMPILED SASS (sm_100) =====

	.target	sm_100

	.elftype	@"ET_EXEC"


//--------------------- .note.nv.tkinfo           --------------------------
	.section	.note.nv.tkinfo,"",@"SHT_NOTE"
	.sectionflags	@"SHF_NOTE_NV_TKINFO"
	.tkinfo
        /*0018*/ 	.word	0x00000002
        /*0030*/ 	.string	""
        /*0030*/ 	.string	"ptxas"
        /*0030*/ 	.string	"Cuda compilation tools, release 13.0, V13.0.88"
        /*0030*/ 	.string	"Build cuda_13.0.r13.0/compiler.36424714_0"
        /*0030*/ 	.string	"-arch sm_100 -m 64 "



//--------------------- .note.nv.cuinfo           --------------------------
	.section	.note.nv.cuinfo,"",@"SHT_NOTE"
	.sectionflags	@"SHF_NOTE_NV_CUINFO"
        /*0018*/ 	.short	0x0002
        /*001a*/ 	.short	0x0064
        /*001c*/ 	.short	0x0082
	.zero		2


//--------------------- .nv.info                  --------------------------
	.section	.nv.info,"",@"SHT_CUDA_INFO"
	.align	4


	//----- nvinfo : EIATTR_REGCOUNT
	.align		4
        /*0000*/ 	.byte	0x04, 0x2f
        /*0002*/ 	.short	(.L_2 - .L_1)
	.align		4
.L_1:
        /*0004*/ 	.word	index@(_Z6kernelv)
        /*0008*/ 	.word	0x00000019


	//----- nvinfo : EIATTR_FRAME_SIZE
	.align		4
.L_2:
        /*000c*/ 	.byte	0x04, 0x11
        /*000e*/ 	.short	(.L_4 - .L_3)
	.align		4
.L_3:
        /*0010*/ 	.word	index@(_Z6kernelv)
        /*0014*/ 	.word	0x00000030


	//----- nvinfo : EIATTR_MIN_STACK_SIZE
	.align		4
.L_4:
        /*0018*/ 	.byte	0x04, 0x12
        /*001a*/ 	.short	(.L_6 - .L_5)
	.align		4
.L_5:
        /*001c*/ 	.word	index@(_Z6kernelv)
        /*0020*/ 	.word	0x00000030
.L_6:


//--------------------- .nv.compat                --------------------------
	.section	.nv.compat,"",@"SHT_CUDA_COMPAT_INFO"
	.align	4
        /*0000*/ 	.byte	0x02, 0x09, 0x00, 0x00, 0x02, 0x02, 0x01, 0x00, 0x02, 0x05, 0x05, 0x00, 0x03, 0x07, 0x01, 0x01
        /*0010*/ 	.byte	0x02, 0x03, 0x00, 0x00, 0x02, 0x06, 0x01, 0x00, 0x04, 0x0b, 0x08, 0x00, 0x09, 0x00, 0x00, 0x00
        /*0020*/ 	.byte	0x00, 0x00, 0x00, 0x00


//--------------------- .nv.info._Z6kernelv       --------------------------
	.section	.nv.info._Z6kernelv,"",@"SHT_CUDA_INFO"
	.sectionflags	@""
	.align	4


	//----- nvinfo : EIATTR_CUDA_API_VERSION
	.align		4
        /*0000*/ 	.byte	0x04, 0x37
        /*0002*/ 	.short	(.L_8 - .L_7)
.L_7:
        /*0004*/ 	.word	0x00000082


	//----- nvinfo : EIATTR_SPARSE_MMA_MASK
	.align		4
.L_8:
        /*0008*/ 	.byte	0x03, 0x50
        /*000a*/ 	.short	0x0000


	//----- nvinfo : EIATTR_MAXREG_COUNT
	.align		4
        /*000c*/ 	.byte	0x03, 0x1b
        /*000e*/ 	.short	0x00ff


	//----- nvinfo : EIATTR_EXTERNS
	.align		4
        /*0010*/ 	.byte	0x04, 0x0f
        /*0012*/ 	.short	(.L_10 - .L_9)


	//   ....[0]....
	.align		4
.L_9:
        /*0014*/ 	.word	index@(vprintf)


	//----- nvinfo : EIATTR_MERCURY_ISA_VERSION
	.align		4
.L_10:
        /*0018*/ 	.byte	0x03, 0x5f
        /*001a*/ 	.short	0x0101


	//----- nvinfo : EIATTR_VRC_CTA_INIT_COUNT
	.align		4
        /*001c*/ 	.byte	0x02, 0x4a
	.zero		1
	.zero		1


	//----- nvinfo : EIATTR_SYSCALL_OFFSETS
	.align		4
        /*0020*/ 	.byte	0x04, 0x46
        /*0022*/ 	.short	(.L_12 - .L_11)


	//   ....[0]....
.L_11:
        /*0024*/ 	.word	0x000006d0


	//   ....[1]....
        /*0028*/ 	.word	0x00000940


	//   ....[2]....
        /*002c*/ 	.word	0x00000b70


	//   ....[3]....
        /*0030*/ 	.word	0x00000da0


	//----- nvinfo : EIATTR_EXIT_INSTR_OFFSETS
	.align		4
.L_12:
        /*0034*/ 	.byte	0x04, 0x1c
        /*0036*/ 	.short	(.L_14 - .L_13)


	//   ....[0]....
.L_13:
        /*0038*/ 	.word	0x00000ef0


	//----- nvinfo : EIATTR_CRS_STACK_SIZE
	.align		4
.L_14:
        /*003c*/ 	.byte	0x04, 0x1e
        /*003e*/ 	.short	(.L_16 - .L_15)
.L_15:
        /*0040*/ 	.word	0x00000000


	//----- nvinfo : EIATTR_SW_WAR
	.align		4
.L_16:
        /*0044*/ 	.byte	0x04, 0x36
        /*0046*/ 	.short	(.L_18 - .L_17)
.L_17:
        /*0048*/ 	.word	0x00000008
.L_18:


//--------------------- .nv.callgraph             --------------------------
	.section	.nv.callgraph,"",@"SHT_CUDA_CALLGRAPH"
	.align	4
	.sectionentsize	8
	.align		4
        /*0000*/ 	.word	0x00000000
	.align		4
        /*0004*/ 	.word	0xffffffff
	.align		4
        /*0008*/ 	.word	index@(_Z6kernelv)
	.align		4
        /*000c*/ 	.word	index@(vprintf)
	.align		4
        /*0010*/ 	.word	0x00000000
	.align		4
        /*0014*/ 	.word	0xfffffffe
	.align		4
        /*0018*/ 	.word	0x00000000
	.align		4
        /*001c*/ 	.word	0xfffffffd
	.align		4
        /*0020*/ 	.word	0x00000000
	.align		4
        /*0024*/ 	.word	0xfffffffc


//--------------------- .nv.constant4             --------------------------
	.section	.nv.constant4,"a",@progbits
	.align	8
	.align		8
.nv.constant4:
        /*0000*/ 	.dword	vprintf
	.align		8
        /*0008*/ 	.dword	$str


//--------------------- .text._Z6kernelv          --------------------------
	.section	.text._Z6kernelv,"ax",@progbits
	.align	128
        .global         _Z6kernelv
        .type           _Z6kernelv,@function
        .size           _Z6kernelv,(.L_x_25 - _Z6kernelv)
        .other          _Z6kernelv,@"STO_CUDA_ENTRY STV_DEFAULT"
_Z6kernelv:
.text._Z6kernelv:
[----:B------:R-:W0:Y:S01]  /*0000*/  LDC R1, c[0x0][0x37c] ;  /* 0x0000df00ff017b82 */ /* 0x000e220000000800 */
[----:B------:R-:W1:Y:S01]  /*0010*/  S2R R0, SR_TID.X ;  /* 0x0000000000007919 */ /* 0x000e620000002100 */
[----:B0-----:R-:W-:-:S06]  /*0020*/  VIADD R1, R1, 0xffffffd0 ;  /* 0xffffffd001017836 */ /* 0x001fcc0000000000 */
[----:B------:R-:W0:Y:S01]  /*0030*/  S2UR UR37, SR_CTAID.X ;  /* 0x00000000002579c3 */ /* 0x000e220000002500 */
[----:B------:R-:W2:Y:S01]  /*0040*/  LDCU UR36, c[0x0][0x2f8] ;  /* 0x00005f00ff2477ac */ /* 0x000ea20008000800 */
[----:B------:R-:W-:Y:S01]  /*0050*/  IMAD.MOV.U32 R2, RZ, RZ, 0x30 ;  /* 0x00000030ff027424 */ /* 0x000fe200078e00ff */
[----:B------:R3:W-:Y:S01]  /*0060*/  STL.U8 [R1+0x2e], RZ ;  /* 0x00002eff01007387 */ /* 0x0007e20000100000 */
[----:B------:R-:W4:Y:S01]  /*0070*/  LDCU UR38, c[0x0][0x2fc] ;  /* 0x00005f80ff2677ac */ /* 0x000f220008000800 */
[----:B------:R-:W-:-:S13]  /*0080*/  R2UR UR39, R1 ;  /* 0x00000000012772ca */ /* 0x000fda00000e0000 */
[----:B--2---:R-:W-:Y:S02]  /*0090*/  UIADD3 UR36, UP0, UPT, UR39, UR36, URZ ;  /* 0x0000002427247290 */ /* 0x004fe4000ff1e0ff */
[----:B------:R-:W-:Y:S02]  /*00a0*/  UIADD3 UR40, UPT, UPT, UR39, 0xe, URZ ;  /* 0x0000000e27287890 */ /* 0x000fe4000fffe0ff */
[----:B------:R-:W-:Y:S02]  /*00b0*/  UIADD3 UR41, UPT, UPT, UR39, 0x28, URZ ;  /* 0x0000002827297890 */ /* 0x000fe4000fffe0ff */
[----:B0-----:R-:W-:Y:S02]  /*00c0*/  UIADD3 UR37, UPT, UPT, UR37, 0x41, URZ ;  /* 0x0000004125257890 */ /* 0x001fe4000fffe0ff */
[----:B------:R-:W-:Y:S02]  /*00d0*/  UIADD3 UR42, UPT, UPT, UR39, 0x29, URZ ;  /* 0x00000029272a7890 */ /* 0x000fe4000fffe0ff */
[----:B----4-:R-:W-:Y:S01]  /*00e0*/  UIADD3.X UR38, UPT, UPT, URZ, UR38, URZ, UP0, !UPT ;  /* 0x00000026ff267290 */ /* 0x010fe200087fe4ff */
[----:B-1----:R-:W-:-:S05]  /*00f0*/  VIADD R0, R0, 0x41 ;  /* 0x0000004100007836 */ /* 0x002fca0000000000 */
[----:B------:R3:W-:Y:S06]  /*0100*/  STL.U8 [R1+0x29], R0 ;  /* 0x0000290001007387 */ /* 0x0007ec0000100000 */
.L_x_23:
[----:B------:R-:W-:Y:S01]  /*0110*/  HFMA2 R16, -RZ, RZ, 0, 2.86102294921875e-06 ;  /* 0x00000030ff107431 */ /* 0x000fe200000001ff */
[----:B------:R-:W-:Y:S06]  /*0120*/  BSSY.RECONVERGENT B9, `(.L_x_0) ;  /* 0x00000d8000097945 */ /* 0x000fec0003800200 */
.L_x_22:
[----:B------:R-:W-:Y:S01]  /*0130*/  BSSY.RECONVERGENT B8, `(.L_x_1) ;  /* 0x00000d2000087945 */ /* 0x000fe20003800200 */
[----:B------:R-:W-:-:S07]  /*0140*/  IMAD.MOV.U32 R18, RZ, RZ, 0x30 ;  /* 0x00000030ff127424 */ /* 0x000fce00078e00ff */
.L_x_21:
[----:B------:R-:W-:Y:S01]  /*0150*/  BSSY.RECONVERGENT B7, `(.L_x_2) ;  /* 0x00000cb000077945 */ /* 0x000fe20003800200 */
[----:B------:R-:W-:-:S07]  /*0160*/  IMAD.MOV.U32 R22, RZ, RZ, 0x30 ;  /* 0x00000030ff167424 */ /* 0x000fce00078e00ff */
.L_x_20:
[----:B------:R-:W0:Y:S01]  /*0170*/  LDCU UR4, c[0x0][0x2f8] ;  /* 0x00005f00ff0477ac */ /* 0x000e220008000800 */
[----:B------:R-:W-:Y:S02]  /*0180*/  HFMA2 R7, -RZ, RZ, 0, 3.337860107421875e-06 ;  /* 0x00000038ff077431 */ /* 0x000fe400000001ff */
[----:B------:R-:W-:Y:S01]  /*0190*/  IMAD.MOV.U32 R3, RZ, RZ, 0x44 ;  /* 0x00000044ff037424 */ /* 0x000fe200078e00ff */
[----:B---3--:R-:W-:Y:S01]  /*01a0*/  MOV R0, 0x4b ;  /* 0x0000004b00007802 */ /* 0x008fe20000000f00 */
[----:B------:R-:W-:Y:S01]  /*01b0*/  UIADD3 UR5, UPT, UPT, UR36, 0x7, URZ ;  /* 0x0000000724057890 */ /* 0x000fe2000fffe0ff */
[----:B------:R-:W-:Y:S01]  /*01c0*/  IMAD.MOV.U32 R4, RZ, RZ, 0x35 ;  /* 0x00000035ff047424 */ /* 0x000fe200078e00ff */
[----:B------:R-:W-:Y:S01]  /*01d0*/  STL.U8 [R1+0x2a], R2 ;  /* 0x00002a0201007387 */ /* 0x000fe20000100000 */
[----:B------:R-:W-:Y:S02]  /*01e0*/  IMAD.MOV.U32 R5, RZ, RZ, 0x36 ;  /* 0x00000036ff057424 */ /* 0x000fe400078e00ff */
[----:B------:R-:W-:Y:S01]  /*01f0*/  IMAD.MOV.U32 R6, RZ, RZ, 0x39 ;  /* 0x00000039ff067424 */ /* 0x000fe200078e00ff */
[----:B------:R1:W-:Y:S01]  /*0200*/  STL.U8 [R1+0x1], R3 ;  /* 0x0000010301007387 */ /* 0x0003e20000100000 */
[----:B------:R-:W-:-:S02]  /*0210*/  IMAD.MOV.U32 R8, RZ, RZ, 0x41 ;  /* 0x00000041ff087424 */ /* 0x000fc400078e00ff */
[----:B------:R-:W-:Y:S01]  /*0220*/  IMAD.MOV.U32 R11, RZ, RZ, 0x33 ;  /* 0x00000033ff0b7424 */ /* 0x000fe200078e00ff */
[----:B------:R-:W-:Y:S01]  /*0230*/  STL.U8 [R1+0x2b], R16 ;  /* 0x00002b1001007387 */ /* 0x000fe20000100000 */
[----:B------:R-:W-:Y:S01]  /*0240*/  IMAD.MOV.U32 R9, RZ, RZ, 0x43 ;  /* 0x00000043ff097424 */ /* 0x000fe200078e00ff */
[----:B------:R-:W-:Y:S01]  /*0250*/  PRMT R10, R8, 0x7610, R10 ;  /* 0x00007610080a7816 */ /* 0x000fe2000000000a */
[----:B------:R-:W-:Y:S01]  /*0260*/  IMAD.MOV.U32 R8, RZ, RZ, 0x32 ;  /* 0x00000032ff087424 */ /* 0x000fe200078e00ff */
[----:B0-----:R-:W-:Y:S01]  /*0270*/  UIADD3 UR4, UPT, UPT, -UR4, UR5, URZ ;  /* 0x0000000504047290 */ /* 0x001fe2000fffe1ff */
[----:B------:R-:W-:Y:S01]  /*0280*/  STL.U8 [R1+0x2c], R18 ;  /* 0x00002c1201007387 */ /* 0x000fe20000100000 */
[----:B-1----:R-:W-:Y:S01]  /*0290*/  PRMT R3, R7, 0x7610, R3 ;  /* 0x0000761007037816 */ /* 0x002fe20000000003 */
[----:B------:R-:W-:Y:S01]  /*02a0*/  IMAD.MOV.U32 R12, RZ, RZ, 0x4c ;  /* 0x0000004cff0c7424 */ /* 0x000fe200078e00ff */
[----:B------:R-:W-:Y:S01]  /*02b0*/  MOV R7, 0x31 ;  /* 0x0000003100077802 */ /* 0x000fe20000000f00 */
[----:B------:R-:W-:Y:S04]  /*02c0*/  STL.U8 [R1+0x2d], R22 ;  /* 0x00002d1601007387 */ /* 0x000fe80000100000 */
[----:B------:R-:W-:Y:S04]  /*02d0*/  STL.U8 [R1+0x6], RZ ;  /* 0x000006ff01007387 */ /* 0x000fe80000100000 */
[----:B------:R-:W-:Y:S04]  /*02e0*/  STL.U8 [R1], R0 ;  /* 0x0000000001007387 */ /* 0x000fe80000100000 */
[----:B------:R-:W-:Y:S04]  /*02f0*/  STL.U8 [R1+0x2], R4 ;  /* 0x0000020401007387 */ /* 0x000fe80000100000 */
[----:B------:R-:W-:Y:S04]  /*0300*/  STL.U8 [R1+0x3], R5 ;  /* 0x0000030501007387 */ /* 0x000fe80000100000 */
[----:B------:R-:W-:Y:S04]  /*0310*/  STL.U8 [R1+0x4], R6 ;  /* 0x0000040601007387 */ /* 0x000fe80000100000 */
[----:B------:R-:W-:Y:S04]  /*0320*/  STL.U8 [R1+0x5], R3 ;  /* 0x0000050301007387 */ /* 0x000fe80000100000 */
[----:B------:R0:W-:Y:S04]  /*0330*/  STL.U8 [UR4+0x5], R11 ;  /* 0x0000050bff007987 */ /* 0x0001e80008100004 */
[----:B------:R1:W-:Y:S01]  /*0340*/  STL.U8 [UR4], R10 ;  /* 0x0000000aff007987 */ /* 0x0003e20008100004 */
[----:B0-----:R-:W-:-:S03]  /*0350*/  HFMA2 R11, -RZ, RZ, 0, 2.86102294921875e-06 ;  /* 0x00000030ff0b7431 */ /* 0x001fc600000001ff */
[----:B------:R0:W-:Y:S01]  /*0360*/  STL.U8 [UR4+0x1], R9 ;  /* 0x00000109ff007987 */ /* 0x0001e20008100004 */
[----:B-1----:R-:W-:-:S03]  /*0370*/  IMAD.MOV.U32 R10, RZ, RZ, 0x46 ;  /* 0x00000046ff0a7424 */ /* 0x002fc600078e00ff */
[----:B------:R-:W-:Y:S01]  /*0380*/  STL.U8 [UR4+0x3], R5 ;  /* 0x00000305ff007987 */ /* 0x000fe20008100004 */
[----:B0-----:R-:W-:-:S03]  /*0390*/  IMAD.MOV.U32 R9, RZ, RZ, 0x45 ;  /* 0x00000045ff097424 */ /* 0x001fc600078e00ff */
[----:B------:R-:W-:Y:S04]  /*03a0*/  STL.U8 [UR4+0x2], R7 ;  /* 0x00000207ff007987 */ /* 0x000fe80008100004 */
[----:B------:R-:W-:Y:S04]  /*03b0*/  STL.U8 [UR4+0x4], R8 ;  /* 0x00000408ff007987 */ /* 0x000fe80008100004 */
[----:B------:R-:W-:Y:S01]  /*03c0*/  STL.U8 [UR4+0x6], RZ ;  /* 0x000006ffff007987 */ /* 0x000fe20008100004 */
[----:B------:R-:W-:-:S03]  /*03d0*/  ULOP3.LUT UR4, UR37, 0xff, URZ, 0xc0, !UPT ;  /* 0x000000ff25047892 */ /* 0x000fc6000f8ec0ff */
[----:B------:R0:W-:Y:S01]  /*03e0*/  STL.U8 [R1+0x11], R7 ;  /* 0x0000110701007387 */ /* 0x0001e20000100000 */
[----:B------:R-:W-:-:S03]  /*03f0*/  UISETP.NE.AND UP0, UPT, UR4, 0x4b, UPT ;  /* 0x0000004b0400788c */ /* 0x000fc6000bf05270 */
[----:B------:R1:W-:Y:S04]  /*0400*/  STL.U8 [R1+0x13], R5 ;  /* 0x0000130501007387 */ /* 0x0003e80000100000 */
[----:B------:R-:W-:Y:S01]  /*0410*/  STL.U8 [R1+0x12], R8 ;  /* 0x0000120801007387 */ /* 0x000fe20000100000 */
[----:B0-----:R-:W-:Y:S02]  /*0420*/  PRMT R7, R9, 0x7610, R7 ;  /* 0x0000761009077816 */ /* 0x001fe40000000007 */
[----:B------:R-:W-:Y:S01]  /*0430*/  PRMT R9, R11, 0x7610, R9 ;  /* 0x000076100b097816 */ /* 0x000fe20000000009 */
[----:B------:R-:W-:Y:S01]  /*0440*/  STL.U8 [R1+0x17], R8 ;  /* 0x0000170801007387 */ /* 0x000fe20000100000 */
[----:B-1----:R-:W-:Y:S02]  /*0450*/  PRMT R5, R10, 0x7610, R5 ;  /* 0x000076100a057816 */ /* 0x002fe40000000005 */
[----:B------:R-:W-:Y:S01]  /*0460*/  PRMT R10, R12, 0x7610, R10 ;  /* 0x000076100c0a7816 */ /* 0x000fe2000000000a */
[----:B------:R-:W-:Y:S04]  /*0470*/  STL.U8 [R1+0x18], R4 ;  /* 0x0000180401007387 */ /* 0x000fe80000100000 */
[----:B------:R-:W-:Y:S04]  /*0480*/  STL.U8 [R1+0x19], R3 ;  /* 0x0000190301007387 */ /* 0x000fe80000100000 */
[----:B------:R-:W-:Y:S04]  /*0490*/  STL.U8 [R1+0x1a], R6 ;  /* 0x00001a0601007387 */ /* 0x000fe80000100000 */
[----:B------:R-:W-:Y:S04]  /*04a0*/  STL.U8 [R1+0xe], R7 ;  /* 0x00000e0701007387 */ /* 0x000fe80000100000 */
[----:B------:R-:W-:Y:S04]  /*04b0*/  STL.U8 [R1+0xf], R5 ;  /* 0x00000f0501007387 */ /* 0x000fe80000100000 */
[----:B------:R-:W-:Y:S04]  /*04c0*/  STL.U8 [R1+0x10], R9 ;  /* 0x0000100901007387 */ /* 0x000fe80000100000 */
[----:B------:R-:W-:Y:S04]  /*04d0*/  STL.U8 [R1+0x16], R10 ;  /* 0x0000160a01007387 */ /* 0x000fe80000100000 */
[----:B------:R-:W-:Y:S04]  /*04e0*/  STL.U8 [R1+0x14], RZ ;  /* 0x000014ff01007387 */ /* 0x000fe80000100000 */
[----:B------:R-:W-:Y:S04]  /*04f0*/  STL.U8 [R1+0x1b], RZ ;  /* 0x00001bff01007387 */ /* 0x000fe80000100000 */
[----:B------:R0:W-:Y:S02]  /*0500*/  STL.U8 [R1+0x15], R0 ;  /* 0x0000150001007387 */ /* 0x0001e40000100000 */
[----:B0-----:R-:W-:Y:S01]  /*0510*/  IMAD.MOV.U32 R0, RZ, RZ, 0x41 ;  /* 0x00000041ff007424 */ /* 0x001fe200078e00ff */
[----:B------:R-:W-:Y:S06]  /*0520*/  BRA.U UP0, `(.L_x_3) ;  /* 0x0000000100807547 */ /* 0x000fec000b800000 */
[----:B------:R-:W-:Y:S01]  /*0530*/  BSSY.RECONVERGENT B6, `(.L_x_3) ;  /* 0x000001f000067945 */ /* 0x000fe20003800200 */
[----:B------:R-:W-:Y:S01]  /*0540*/  IMAD.MOV.U32 R3, RZ, RZ, 0x1 ;  /* 0x00000001ff037424 */ /* 0x000fe200078e00ff */
[----:B------:R-:W-:Y:S01]  /*0550*/  IADD3 R6, PT, PT, R1, 0x1, RZ ;  /* 0x0000000101067810 */ /* 0x000fe20007ffe0ff */
[----:B------:R-:W-:-:S07]  /*0560*/  IMAD.U32 R5, RZ, RZ, UR42 ;  /* 0x0000002aff057e24 */ /* 0x000fce000f8e00ff */
.L_x_5:
[----:B------:R-:W-:-:S13]  /*0570*/  LOP3.LUT P0, RZ, R3, 0xff, RZ, 0xc0, !PT ;  /* 0x000000ff03ff7812 */ /* 0x000fda000780c0ff */
[----:B------:R-:W-:Y:S05]  /*0580*/  @!P0 BRA `(.L_x_4) ;  /* 0x00000000001c8947 */ /* 0x000fea0003800000 */
[----:B------:R0:W2:Y:S04]  /*0590*/  LDL.U8 R3, [R5] ;  /* 0x0000000005037983 */ /* 0x0000a80000100000 */
[----:B------:R1:W2:Y:S01]  /*05a0*/  LDL.U8 R4, [R6] ;  /* 0x0000000006047983 */ /* 0x0002a20000100000 */
[----:B0-----:R-:W-:Y:S02]  /*05b0*/  VIADD R5, R5, 0x1 ;  /* 0x0000000105057836 */ /* 0x001fe40000000000 */
[----:B-1----:R-:W-:Y:S01]  /*05c0*/  VIADD R6, R6, 0x1 ;  /* 0x0000000106067836 */ /* 0x002fe20000000000 */
[----:B--2---:R-:W-:-:S13]  /*05d0*/  ISETP.NE.AND P0, PT, R3, R4, PT ;  /* 0x000000040300720c */ /* 0x004fda0003f05270 */
[----:B------:R-:W-:Y:S05]  /*05e0*/  @!P0 BRA `(.L_x_5) ;  /* 0xfffffffc00e08947 */ /* 0x000fea000383ffff */
[----:B------:R-:W-:Y:S05]  /*05f0*/  BRA `(.L_x_6) ;  /* 0x0000000000487947 */ /* 0x000fea0003800000 */
.L_x_4:
[----:B------:R-:W-:Y:S01]  /*0600*/  MOV R10, UR36 ;  /* 0x00000024000a7c02 */ /* 0x000fe20008000f00 */
[----:B------:R-:W-:Y:S01]  /*0610*/  IMAD.U32 R11, RZ, RZ, UR38 ;  /* 0x00000026ff0b7e24 */ /* 0x000fe2000f8e00ff */
[----:B------:R-:W-:Y:S01]  /*0620*/  MOV R0, 0x0 ;  /* 0x0000000000007802 */ /* 0x000fe20000000f00 */
[----:B------:R-:W0:Y:S03]  /*0630*/  LDCU.64 UR6, c[0x4][0x8] ;  /* 0x01000100ff0677ac */ /* 0x000e260008000a00 */
[----:B------:R1:W2:Y:S01]  /*0640*/  LDC.64 R8, c[0x4][R0] ;  /* 0x0100000000087b82 */ /* 0x0002a20000000a00 */
[----:B------:R1:W-:Y:S01]  /*0650*/  STL.64 [R1+0x20], R10 ;  /* 0x0000200a01007387 */ /* 0x0003e20000100a00 */
[----:B------:R-:W-:-:S04]  /*0660*/  UIADD3 UR4, UP0, UPT, UR36, 0x20, URZ ;  /* 0x0000002024047890 */ /* 0x000fc8000ff1e0ff */
[----:B------:R-:W-:Y:S02]  /*0670*/  UIADD3.X UR5, UPT, UPT, URZ, UR38, URZ, UP0, !UPT ;  /* 0x00000026ff057290 */ /* 0x000fe400087fe4ff */
[----:B------:R-:W-:-:S04]  /*0680*/  MOV R6, UR4 ;  /* 0x0000000400067c02 */ /* 0x000fc80008000f00 */
[----:B------:R-:W-:Y:S02]  /*0690*/  IMAD.U32 R7, RZ, RZ, UR5 ;  /* 0x00000005ff077e24 */ /* 0x000fe4000f8e00ff */
[----:B0-----:R-:W-:Y:S02]  /*06a0*/  IMAD.U32 R4, RZ, RZ, UR6 ;  /* 0x00000006ff047e24 */ /* 0x001fe4000f8e00ff */
[----:B-1----:R-:W-:-:S07]  /*06b0*/  IMAD.U32 R5, RZ, RZ, UR7 ;  /* 0x00000007ff057e24 */ /* 0x002fce000f8e00ff */
[----:B------:R-:W-:-:S07]  /*06c0*/  LEPC R20, `(.L_x_7) ;  /* 0x000000001014794e */ /* 0x000fce0000000000 */
[----:B--2---:R-:W-:Y:S05]  /*06d0*/  CALL.ABS.NOINC R8 ;  /* 0x0000000008007343 */ /* 0x004fea0003c00000 */
.L_x_7:
[----:B------:R-:W0:Y:S01]  /*06e0*/  LDCU UR4, c[0x0][0x2f8] ;  /* 0x00005f00ff0477ac */ /* 0x000e220008000800 */
[----:B------:R-:W-:-:S04]  /*06f0*/  UIADD3 UR5, UPT, UPT, UR36, 0x7, URZ ;  /* 0x0000000724057890 */ /* 0x000fc8000fffe0ff */
[----:B0-----:R-:W-:-:S09]  /*0700*/  UIADD3 UR4, UPT, UPT, -UR4, UR5, URZ ;  /* 0x0000000504047290 */ /* 0x001fd2000fffe1ff */
[----:B------:R-:W5:Y:S03]  /*0710*/  LDL.U8 R0, [UR4] ;  /* 0x00000004ff007983 */ /* 0x000f660008100000 */
.L_x_6:
[----:B------:R-:W-:Y:S05]  /*0720*/  BSYNC.RECONVERGENT B6 ;  /* 0x0000000000067941 */ /* 0x000fea0003800200 */
.L_x_3:
[----:B------:R-:W-:Y:S01]  /*0730*/  ULOP3.LUT UR4, UR37, 0xff, URZ, 0xc0, !UPT ;  /* 0x000000ff25047892 */ /* 0x000fe2000f8ec0ff */
[----:B-----5:R-:W-:Y:S01]  /*0740*/  LOP3.LUT R0, R0, 0xff, RZ, 0xc0, !PT ;  /* 0x000000ff00007812 */ /* 0x020fe200078ec0ff */
[----:B------:R-:W-:Y:S04]  /*0750*/  BSSY.RECONVERGENT B6, `(.L_x_8) ;  /* 0x0000020000067945 */ /* 0x000fe80003800200 */
[----:B------:R-:W-:-:S13]  /*0760*/  ISETP.NE.AND P0, PT, R0, UR4, PT ;  /* 0x0000000400007c0c */ /* 0x000fda000bf05270 */
[----:B------:R-:W-:Y:S05]  /*0770*/  @P0 BRA `(.L_x_9) ;  /* 0x0000000000740947 */ /* 0x000fea0003800000 */
[----:B------:R-:W0:Y:S01]  /*0780*/  LDCU UR4, c[0x0][0x2f8] ;  /* 0x00005f00ff0477ac */ /* 0x000e220008000800 */
[----:B------:R-:W-:Y:S01]  /*0790*/  IMAD.U32 R8, RZ, RZ, UR36 ;  /* 0x00000024ff087e24 */ /* 0x000fe2000f8e00ff */
[----:B------:R-:W-:Y:S01]  /*07a0*/  MOV R4, UR41 ;  /* 0x0000002900047c02 */ /* 0x000fe20008000f00 */
[----:B------:R-:W-:-:S03]  /*07b0*/  IMAD.U32 R0, RZ, RZ, UR37 ;  /* 0x00000025ff007e24 */ /* 0x000fc6000f8e00ff */
[----:B------:R-:W-:-:S05]  /*07c0*/  IADD3 R8, P0, PT, R8, 0x7, RZ ;  /* 0x0000000708087810 */ /* 0x000fca0007f1e0ff */
[----:B0-----:R-:W-:-:S08]  /*07d0*/  VIADD R5, R8, -UR4 ;  /* 0x8000000408057c36 */ /* 0x001fd00008000000 */
.L_x_11:
[----:B------:R-:W-:-:S13]  /*07e0*/  LOP3.LUT P1, RZ, R0, 0xff, RZ, 0xc0, !PT ;  /* 0x000000ff00ff7812 */ /* 0x000fda000782c0ff */
[----:B------:R-:W-:Y:S05]  /*07f0*/  @!P1 BRA `(.L_x_10) ;  /* 0x0000000000209947 */ /* 0x000fea0003800000 */
[----:B------:R0:W2:Y:S04]  /*0800*/  LDL.U8 R0, [R4+0x1] ;  /* 0x0000010004007983 */ /* 0x0000a80000100000 */
[----:B------:R-:W2:Y:S01]  /*0810*/  LDL.U8 R3, [R5+0x1] ;  /* 0x0000010005037983 */ /* 0x000ea20000100000 */
[----:B0-----:R-:W-:Y:S01]  /*0820*/  VIADD R4, R4, 0x1 ;  /* 0x0000000104047836 */ /* 0x001fe20000000000 */
[----:B--2---:R-:W-:Y:S01]  /*0830*/  ISETP.NE.AND P1, PT, R0, R3, PT ;  /* 0x000000030000720c */ /* 0x004fe20003f25270 */
[----:B------:R-:W-:-:S05]  /*0840*/  VIADD R3, R5, 0x1 ;  /* 0x0000000105037836 */ /* 0x000fca0000000000 */
[----:B------:R-:W-:-:S07]  /*0850*/  MOV R5, R3 ;  /* 0x0000000300057202 */ /* 0x000fce0000000f00 */
[----:B------:R-:W-:Y:S05]  /*0860*/  @!P1 BRA `(.L_x_11) ;  /* 0xfffffffc00dc9947 */ /* 0x000fea000383ffff */
[----:B------:R-:W-:Y:S05]  /*0870*/  BRA `(.L_x_9) ;  /* 0x0000000000347947 */ /* 0x000fea0003800000 */
.L_x_10:
[----:B------:R-:W-:Y:S01]  /*0880*/  IMAD.X R9, RZ, RZ, UR38, P0 ;  /* 0x00000026ff097e24 */ /* 0x000fe200080e06ff */
        /* <DEDUP_REMOVED lines=12> */
.L_x_9:
[----:B------:R-:W-:Y:S05]  /*0950*/  BSYNC.RECONVERGENT B6 ;  /* 0x0000000000067941 */ /* 0x000fea0003800200 */
.L_x_8:
[----:B------:R-:W2:Y:S01]  /*0960*/  LDL.U8 R0, [R1+0xe] ;  /* 0x00000e0001007983 */ /* 0x000ea20000100000 */
[----:B------:R-:W-:Y:S01]  /*0970*/  ULOP3.LUT UR4, UR37, 0xff, URZ, 0xc0, !UPT ;  /* 0x000000ff25047892 */ /* 0x000fe2000f8ec0ff */
[----:B------:R-:W-:Y:S05]  /*0980*/  BSSY.RECONVERGENT B6, `(.L_x_12) ;  /* 0x0000020000067945 */ /* 0x000fea0003800200 */
[----:B--2---:R-:W-:-:S13]  /*0990*/  ISETP.NE.AND P0, PT, R0, UR4, PT ;  /* 0x0000000400007c0c */ /* 0x004fda000bf05270 */
[----:B------:R-:W-:Y:S05]  /*09a0*/  @P0 BRA `(.L_x_13) ;  /* 0x0000000000740947 */ /* 0x000fea0003800000 */
[----:B------:R-:W-:Y:S01]  /*09b0*/  IMAD.U32 R0, RZ, RZ, UR37 ;  /* 0x00000025ff007e24 */ /* 0x000fe2000f8e00ff */
[----:B------:R-:W-:Y:S01]  /*09c0*/  MOV R5, UR40 ;  /* 0x0000002800057c02 */ /* 0x000fe20008000f00 */
[----:B------:R-:W-:-:S07]  /*09d0*/  IMAD.U32 R4, RZ, RZ, UR41 ;  /* 0x00000029ff047e24 */ /* 0x000fce000f8e00ff */
.L_x_15:
[----:B------:R-:W-:-:S13]  /*09e0*/  LOP3.LUT P0, RZ, R0, 0xff, RZ, 0xc0, !PT ;  /* 0x000000ff00ff7812 */ /* 0x000fda000780c0ff */
[----:B------:R-:W-:Y:S05]  /*09f0*/  @!P0 BRA `(.L_x_14) ;  /* 0x0000000000208947 */ /* 0x000fea0003800000 */
[----:B------:R0:W2:Y:S04]  /*0a00*/  LDL.U8 R0, [R4+0x1] ;  /* 0x0000010004007983 */ /* 0x0000a80000100000 */
[----:B------:R-:W2:Y:S01]  /*0a10*/  LDL.U8 R3, [R5+0x1] ;  /* 0x0000010005037983 */ /* 0x000ea20000100000 */
[----:B0-----:R-:W-:Y:S01]  /*0a20*/  VIADD R4, R4, 0x1 ;  /* 0x0000000104047836 */ /* 0x001fe20000000000 */
[----:B--2---:R-:W-:Y:S01]  /*0a30*/  ISETP.NE.AND P0, PT, R0, R3, PT ;  /* 0x000000030000720c */ /* 0x004fe20003f05270 */
[----:B------:R-:W-:-:S04]  /*0a40*/  VIADD R3, R5, 0x1 ;  /* 0x0000000105037836 */ /* 0x000fc80000000000 */
[----:B------:R-:W-:-:S08]  /*0a50*/  IMAD.MOV.U32 R5, RZ, RZ, R3 ;  /* 0x000000ffff057224 */ /* 0x000fd000078e0003 */
[----:B------:R-:W-:Y:S05]  /*0a60*/  @!P0 BRA `(.L_x_15) ;  /* 0xfffffffc00dc8947 */ /* 0x000fea000383ffff */
[----:B------:R-:W-:Y:S05]  /*0a70*/  BRA `(.L_x_13) ;  /* 0x0000000000407947 */ /* 0x000fea0003800000 */
.L_x_14:
[----:B------:R-:W-:Y:S01]  /*0a80*/  UIADD3 UR4, UP0, UPT, UR36, 0xe, URZ ;  /* 0x0000000e24047890 */ /* 0x000fe2000ff1e0ff */
[----:B------:R-:W-:Y:S01]  /*0a90*/  MOV R0, 0x0 ;  /* 0x0000000000007802 */ /* 0x000fe20000000f00 */
[----:B------:R-:W0:Y:S03]  /*0aa0*/  LDCU.64 UR6, c[0x4][0x8] ;  /* 0x01000100ff0677ac */ /* 0x000e260008000a00 */
[----:B------:R1:W2:Y:S01]  /*0ab0*/  LDC.64 R10, c[0x4][R0] ;  /* 0x01000000000a7b82 */ /* 0x0002a20000000a00 */
[----:B------:R-:W-:Y:S01]  /*0ac0*/  UIADD3.X UR5, UPT, UPT, URZ, UR38, URZ, UP0, !UPT ;  /* 0x00000026ff057290 */ /* 0x000fe200087fe4ff */
[----:B------:R-:W-:Y:S01]  /*0ad0*/  MOV R8, UR4 ;  /* 0x0000000400087c02 */ /* 0x000fe20008000f00 */
[----:B------:R-:W-:-:S04]  /*0ae0*/  UIADD3 UR4, UP0, UPT, UR36, 0x20, URZ ;  /* 0x0000002024047890 */ /* 0x000fc8000ff1e0ff */
[----:B------:R-:W-:Y:S01]  /*0af0*/  IMAD.U32 R9, RZ, RZ, UR5 ;  /* 0x00000005ff097e24 */ /* 0x000fe2000f8e00ff */
[----:B------:R-:W-:Y:S01]  /*0b00*/  UIADD3.X UR5, UPT, UPT, URZ, UR38, URZ, UP0, !UPT ;  /* 0x00000026ff057290 */ /* 0x000fe200087fe4ff */
[----:B------:R-:W-:-:S03]  /*0b10*/  MOV R6, UR4 ;  /* 0x0000000400067c02 */ /* 0x000fc60008000f00 */
[----:B------:R1:W-:Y:S02]  /*0b20*/  STL.64 [R1+0x20], R8 ;  /* 0x0000200801007387 */ /* 0x0003e40000100a00 */
[----:B------:R-:W-:Y:S02]  /*0b30*/  IMAD.U32 R7, RZ, RZ, UR5 ;  /* 0x00000005ff077e24 */ /* 0x000fe4000f8e00ff */
[----:B0-----:R-:W-:Y:S02]  /*0b40*/  IMAD.U32 R4, RZ, RZ, UR6 ;  /* 0x00000006ff047e24 */ /* 0x001fe4000f8e00ff */
[----:B------:R-:W-:-:S07]  /*0b50*/  IMAD.U32 R5, RZ, RZ, UR7 ;  /* 0x00000007ff057e24 */ /* 0x000fce000f8e00ff */
[----:B------:R-:W-:-:S07]  /*0b60*/  LEPC R20, `(.L_x_13) ;  /* 0x000000001014794e */ /* 0x000fce0000000000 */
[----:B-12---:R-:W-:Y:S05]  /*0b70*/  CALL.ABS.NOINC R10 ;  /* 0x000000000a007343 */ /* 0x006fea0003c00000 */
.L_x_13:
[----:B------:R-:W-:Y:S05]  /*0b80*/  BSYNC.RECONVERGENT B6 ;  /* 0x0000000000067941 */ /* 0x000fea0003800200 */
.L_x_12:
[----:B------:R-:W0:Y:S01]  /*0b90*/  LDCU UR4, c[0x0][0x2f8] ;  /* 0x00005f00ff0477ac */ /* 0x000e220008000800 */
[----:B------:R-:W-:-:S05]  /*0ba0*/  IMAD.U32 R8, RZ, RZ, UR36 ;  /* 0x00000024ff087e24 */ /* 0x000fca000f8e00ff */
[----:B------:R-:W-:-:S05]  /*0bb0*/  IADD3 R8, P0, PT, R8, 0x15, RZ ;  /* 0x0000001508087810 */ /* 0x000fca0007f1e0ff */
[----:B0-----:R-:W-:-:S05]  /*0bc0*/  VIADD R5, R8, -UR4 ;  /* 0x8000000408057c36 */ /* 0x001fca0008000000 */
[----:B------:R-:W2:Y:S01]  /*0bd0*/  LDL.U8 R0, [R5] ;  /* 0x0000000005007983 */ /* 0x000ea20000100000 */
[----:B------:R-:W-:Y:S01]  /*0be0*/  ULOP3.LUT UR4, UR37, 0xff, URZ, 0xc0, !UPT ;  /* 0x000000ff25047892 */ /* 0x000fe2000f8ec0ff */
[----:B------:R-:W-:Y:S05]  /*0bf0*/  BSSY.RECONVERGENT B6, `(.L_x_16) ;  /* 0x000001c000067945 */ /* 0x000fea0003800200 */
[----:B--2---:R-:W-:-:S13]  /*0c00*/  ISETP.NE.AND P1, PT, R0, UR4, PT ;  /* 0x0000000400007c0c */ /* 0x004fda000bf25270 */
[----:B------:R-:W-:Y:S05]  /*0c10*/  @P1 BRA `(.L_x_17) ;  /* 0x0000000000641947 */ /* 0x000fea0003800000 */
[----:B------:R-:W-:Y:S01]  /*0c20*/  MOV R0, UR37 ;  /* 0x0000002500007c02 */ /* 0x000fe20008000f00 */
[----:B------:R-:W-:-:S07]  /*0c30*/  IMAD.U32 R4, RZ, RZ, UR41 ;  /* 0x00000029ff047e24 */ /* 0x000fce000f8e00ff */
.L_x_19:
[----:B------:R-:W-:-:S13]  /*0c40*/  LOP3.LUT P1, RZ, R0, 0xff, RZ, 0xc0, !PT ;  /* 0x000000ff00ff7812 */ /* 0x000fda000782c0ff */
[----:B------:R-:W-:Y:S05]  /*0c50*/  @!P1 BRA `(.L_x_18) ;  /* 0x0000000000209947 */ /* 0x000fea0003800000 */
[----:B------:R0:W2:Y:S04]  /*0c60*/  LDL.U8 R0, [R4+0x1] ;  /* 0x0000010004007983 */ /* 0x0000a80000100000 */
[----:B------:R-:W2:Y:S01]  /*0c70*/  LDL.U8 R3, [R5+0x1] ;  /* 0x0000010005037983 */ /* 0x000ea20000100000 */
[----:B0-----:R-:W-:Y:S01]  /*0c80*/  VIADD R4, R4, 0x1 ;  /* 0x0000000104047836 */ /* 0x001fe20000000000 */
[----:B--2---:R-:W-:Y:S02]  /*0c90*/  ISETP.NE.AND P1, PT, R0, R3, PT ;  /* 0x000000030000720c */ /* 0x004fe40003f25270 */
[----:B------:R-:W-:-:S05]  /*0ca0*/  IADD3 R3, PT, PT, R5, 0x1, RZ ;  /* 0x0000000105037810 */ /* 0x000fca0007ffe0ff */
[----:B------:R-:W-:-:S06]  /*0cb0*/  IMAD.MOV.U32 R5, RZ, RZ, R3 ;  /* 0x000000ffff057224 */ /* 0x000fcc00078e0003 */
[----:B------:R-:W-:Y:S05]  /*0cc0*/  @!P1 BRA `(.L_x_19) ;  /* 0xfffffffc00dc9947 */ /* 0x000fea000383ffff */
[----:B------:R-:W-:Y:S05]  /*0cd0*/  BRA `(.L_x_17) ;  /* 0x0000000000347947 */ /* 0x000fea0003800000 */
.L_x_18:
[----:B------:R-:W-:Y:S01]  /*0ce0*/  IMAD.X R9, RZ, RZ, UR38, P0 ;  /* 0x00000026ff097e24 */ /* 0x000fe200080e06ff */
[----:B------:R-:W-:Y:S01]  /*0cf0*/  MOV R0, 0x0 ;  /* 0x0000000000007802 */ /* 0x000fe20000000f00 */
[----:B------:R-:W0:Y:S03]  /*0d00*/  LDCU.64 UR6, c[0x4][0x8] ;  /* 0x01000100ff0677ac */ /* 0x000e260008000a00 */
[----:B------:R1:W2:Y:S01]  /*0d10*/  LDC.64 R10, c[0x4][R0] ;  /* 0x01000000000a7b82 */ /* 0x0002a20000000a00 */
[----:B------:R1:W-:Y:S01]  /*0d20*/  STL.64 [R1+0x20], R8 ;  /* 0x0000200801007387 */ /* 0x0003e20000100a00 */
[----:B------:R-:W-:-:S04]  /*0d30*/  UIADD3 UR4, UP0, UPT, UR36, 0x20, URZ ;  /* 0x0000002024047890 */ /* 0x000fc8000ff1e0ff */
[----:B------:R-:W-:Y:S02]  /*0d40*/  UIADD3.X UR5, UPT, UPT, URZ, UR38, URZ, UP0, !UPT ;  /* 0x00000026ff057290 */ /* 0x000fe400087fe4ff */
[----:B------:R-:W-:-:S04]  /*0d50*/  IMAD.U32 R6, RZ, RZ, UR4 ;  /* 0x00000004ff067e24 */ /* 0x000fc8000f8e00ff */
[----:B------:R-:W-:Y:S02]  /*0d60*/  MOV R7, UR5 ;  /* 0x0000000500077c02 */ /* 0x000fe40008000f00 */
[----:B0-----:R-:W-:Y:S01]  /*0d70*/  MOV R4, UR6 ;  /* 0x0000000600047c02 */ /* 0x001fe20008000f00 */
[----:B-1----:R-:W-:-:S07]  /*0d80*/  IMAD.U32 R5, RZ, RZ, UR7 ;  /* 0x00000007ff057e24 */ /* 0x002fce000f8e00ff */
[----:B------:R-:W-:-:S07]  /*0d90*/  LEPC R20, `(.L_x_17) ;  /* 0x000000001014794e */ /* 0x000fce0000000000 */
[----:B--2---:R-:W-:Y:S05]  /*0da0*/  CALL.ABS.NOINC R10 ;  /* 0x000000000a007343 */ /* 0x004fea0003c00000 */
.L_x_17:
[----:B------:R-:W-:Y:S05]  /*0db0*/  BSYNC.RECONVERGENT B6 ;  /* 0x0000000000067941 */ /* 0x000fea0003800200 */
.L_x_16:
[C---:B------:R-:W-:Y:S01]  /*0dc0*/  LOP3.LUT R0, R22.reuse, 0xff, RZ, 0xc0, !PT ;  /* 0x000000ff16007812 */ /* 0x040fe200078ec0ff */
[----:B------:R-:W-:-:S03]  /*0dd0*/  VIADD R22, R22, 0x1 ;  /* 0x0000000116167836 */ /* 0x000fc60000000000 */
[----:B------:R-:W-:-:S13]  /*0de0*/  ISETP.GE.U32.AND P0, PT, R0, 0x39, PT ;  /* 0x000000390000780c */ /* 0x000fda0003f06070 */
[----:B------:R-:W-:Y:S05]  /*0df0*/  @!P0 BRA `(.L_x_20) ;  /* 0xfffffff000dc8947 */ /* 0x000fea000383ffff */
[----:B------:R-:W-:Y:S05]  /*0e00*/  BSYNC.RECONVERGENT B7 ;  /* 0x0000000000077941 */ /* 0x000fea0003800200 */
.L_x_2:
[C---:B------:R-:W-:Y:S01]  /*0e10*/  LOP3.LUT R0, R18.reuse, 0xff, RZ, 0xc0, !PT ;  /* 0x000000ff12007812 */ /* 0x040fe200078ec0ff */
[----:B------:R-:W-:-:S03]  /*0e20*/  VIADD R18, R18, 0x1 ;  /* 0x0000000112127836 */ /* 0x000fc60000000000 */
[----:B------:R-:W-:-:S13]  /*0e30*/  ISETP.GE.U32.AND P0, PT, R0, 0x39, PT ;  /* 0x000000390000780c */ /* 0x000fda0003f06070 */
[----:B------:R-:W-:Y:S05]  /*0e40*/  @!P0 BRA `(.L_x_21) ;  /* 0xfffffff000c08947 */ /* 0x000fea000383ffff */
[----:B------:R-:W-:Y:S05]  /*0e50*/  BSYNC.RECONVERGENT B8 ;  /* 0x0000000000087941 */ /* 0x000fea0003800200 */
.L_x_1:
[C---:B------:R-:W-:Y:S02]  /*0e60*/  LOP3.LUT R0, R16.reuse, 0xff, RZ, 0xc0, !PT ;  /* 0x000000ff10007812 */ /* 0x040fe400078ec0ff */
[----:B------:R-:W-:Y:S02]  /*0e70*/  IADD3 R16, PT, PT, R16, 0x1, RZ ;  /* 0x0000000110107810 */ /* 0x000fe40007ffe0ff */
[----:B------:R-:W-:-:S13]  /*0e80*/  ISETP.GE.U32.AND P0, PT, R0, 0x39, PT ;  /* 0x000000390000780c */ /* 0x000fda0003f06070 */
[----:B------:R-:W-:Y:S05]  /*0e90*/  @!P0 BRA `(.L_x_22) ;  /* 0xfffffff000a48947 */ /* 0x000fea000383ffff */
[----:B------:R-:W-:Y:S05]  /*0ea0*/  BSYNC.RECONVERGENT B9 ;  /* 0x0000000000097941 */ /* 0x000fea0003800200 */
.L_x_0:
[C---:B------:R-:W-:Y:S01]  /*0eb0*/  LOP3.LUT R0, R2.reuse, 0xff, RZ, 0xc0, !PT ;  /* 0x000000ff02007812 */ /* 0x040fe200078ec0ff */
[----:B------:R-:W-:-:S03]  /*0ec0*/  VIADD R2, R2, 0x1 ;  /* 0x0000000102027836 */ /* 0x000fc60000000000 */
[----:B------:R-:W-:-:S13]  /*0ed0*/  ISETP.GE.U32.AND P0, PT, R0, 0x39, PT ;  /* 0x000000390000780c */ /* 0x000fda0003f06070 */
[----:B------:R-:W-:Y:S05]  /*0ee0*/  @!P0 BRA `(.L_x_23) ;  /* 0xfffffff000888947 */ /* 0x000fea000383ffff */
[----:B------:R-:W-:Y:S05]  /*0ef0*/  EXIT ;  /* 0x000000000000794d */ /* 0x000fea0003800000 */
.L_x_24:
[----:B------:R-:W-:-:S00]  /*0f00*/  BRA `(.L_x_24) ;  /* 0xfffffffc00fc7947 */ /* 0x000fc0000383ffff */
[----:B------:R-:W-:-:S00]  /*0f10*/  NOP ;  /* 0x0000000000007918 */ /* 0x000fc00000000000 */
        /* <DEDUP_REMOVED lines=14> */
.L_x_25:


//--------------------- .nv.global.init           --------------------------
	.section	.nv.global.init,"aw",@progbits
.nv.global.init:
	.type		$str,@object
	.size		$str,(.L_0 - $str)
$str:
        /*0000*/ 	.byte	0x50, 0x61, 0x73, 0x73, 0x77, 0x6f, 0x72, 0x64, 0x3a, 0x20, 0x25, 0x73, 0x0a, 0x00
.L_0:


//--------------------- .nv.shared.reserved.0     --------------------------
	.section	.nv.shared.reserved.0,"aw",@nobits
	.weak		__nv_reservedSMEM_offset_0_alias
	.size		__nv_reservedSMEM_offset_0_alias, 0, 64
	.other		__nv_reservedSMEM_offset_0_alias,@"STO_CUDA_RESERVED_SHARED STV_DEFAULT"
__nv_reservedSMEM_offset_0_alias:
	.zero		0
	.zero		64


//--------------------- .nv.constant0._Z6kernelv  --------------------------
	.section	.nv.constant0._Z6kernelv,"a",@progbits
	.sectionflags	@""
	.align	4
.nv.constant0._Z6kernelv:
	.zero		896


//--------------------- SYMBOLS --------------------------

	.type		.nv.reservedSmem.offset0,@object
	.size		.nv.reservedSmem.offset0,0x4
	.type		vprintf,@function
